//
// Generated by NVIDIA NVVM Compiler
//
// Compiler Build ID: CL-36424714
// Cuda compilation tools, release 13.0, V13.0.88
// Based on NVVM 20.0.0
//

.version 9.0
.target sm_100
.address_size 64

	// .globl	_Z11test_kernelPfi

.visible .entry _Z11test_kernelPfi(
	.param .u64 .ptr .align 1 _Z11test_kernelPfi_param_0,
	.param .u32 _Z11test_kernelPfi_param_1
)
{
	.reg .pred 	%p<2>;
	.reg .b32 	%r<6>;
	.reg .b32 	%f<3>;
	.reg .b64 	%rd<5>;

	ld.param.u64 	%rd1, [_Z11test_kernelPfi_param_0];
	ld.param.u32 	%r2, [_Z11test_kernelPfi_param_1];
	mov.u32 	%r3, %ctaid.x;
	mov.u32 	%r4, %ntid.x;
	mov.u32 	%r5, %tid.x;
	mad.lo.s32 	%r1, %r3, %r4, %r5;
	setp.ge.s32 	%p1, %r1, %r2;
	@%p1 bra 	$L__BB0_2;
	cvta.to.global.u64 	%rd2, %rd1;
	mul.wide.s32 	%rd3, %r1, 4;
	add.s64 	%rd4, %rd2, %rd3;
	ld.global.f32 	%f1, [%rd4];
	fma.rn.f32 	%f2, %f1, 0f40000000, 0f3F800000;
	st.global.f32 	[%rd4], %f2;
$L__BB0_2:
	ret;

}


// ===== COMPILED SASS (sm_100) =====

	.target	sm_100

	.elftype	@"ET_EXEC"


//--------------------- .note.nv.tkinfo           --------------------------
	.section	.note.nv.tkinfo,"",@"SHT_NOTE"
	.sectionflags	@"SHF_NOTE_NV_TKINFO"
	.tkinfo
        /*0018*/ 	.word	0x00000002
        /*0030*/ 	.string	""
        /*0030*/ 	.string	"ptxas"
        /*0030*/ 	.string	"Cuda compilation tools, release 13.0, V13.0.88"
        /*0030*/ 	.string	"Build cuda_13.0.r13.0/compiler.36424714_0"
        /*0030*/ 	.string	"-arch sm_100 -m 64 "



//--------------------- .note.nv.cuinfo           --------------------------
	.section	.note.nv.cuinfo,"",@"SHT_NOTE"
	.sectionflags	@"SHF_NOTE_NV_CUINFO"
        /*0018*/ 	.short	0x0002
        /*001a*/ 	.short	0x0064
        /*001c*/ 	.short	0x0082
	.zero		2


//--------------------- .nv.info                  --------------------------
	.section	.nv.info,"",@"SHT_CUDA_INFO"
	.align	4


	//----- nvinfo : EIATTR_REGCOUNT
	.align		4
        /*0000*/ 	.byte	0x04, 0x2f
        /*0002*/ 	.short	(.L_1 - .L_0)
	.align		4
.L_0:
        /*0004*/ 	.word	index@(_Z11test_kernelPfi)
        /*0008*/ 	.word	0x00000008


	//----- nvinfo : EIATTR_FRAME_SIZE
	.align		4
.L_1:
        /*000c*/ 	.byte	0x04, 0x11
        /*000e*/ 	.short	(.L_3 - .L_2)
	.align		4
.L_2:
        /*0010*/ 	.word	index@(_Z11test_kernelPfi)
        /*0014*/ 	.word	0x00000000


	//----- nvinfo : EIATTR_MIN_STACK_SIZE
	.align		4
.L_3:
        /*0018*/ 	.byte	0x04, 0x12
        /*001a*/ 	.short	(.L_5 - .L_4)
	.align		4
.L_4:
        /*001c*/ 	.word	index@(_Z11test_kernelPfi)
        /*0020*/ 	.word	0x00000000
.L_5:


//--------------------- .nv.compat                --------------------------
	.section	.nv.compat,"",@"SHT_CUDA_COMPAT_INFO"
	.align	4
        /*0000*/ 	.byte	0x02, 0x09, 0x00, 0x00, 0x02, 0x02, 0x01, 0x00, 0x02, 0x05, 0x05, 0x00, 0x03, 0x07, 0x01, 0x01
        /*0010*/ 	.byte	0x02, 0x03, 0x00, 0x00, 0x02, 0x06, 0x01, 0x00, 0x04, 0x0b, 0x08, 0x00, 0x09, 0x00, 0x00, 0x00
        /*0020*/ 	.byte	0x00, 0x00, 0x00, 0x00


//--------------------- .nv.info._Z11test_kernelPfi --------------------------
	.section	.nv.info._Z11test_kernelPfi,"",@"SHT_CUDA_INFO"
	.sectionflags	@""
	.align	4


	//----- nvinfo : EIATTR_CUDA_API_VERSION
	.align		4
        /*0000*/ 	.byte	0x04, 0x37
        /*0002*/ 	.short	(.L_7 - .L_6)
.L_6:
        /*0004*/ 	.word	0x00000082


	//----- nvinfo : EIATTR_KPARAM_INFO
	.align		4
.L_7:
        /*0008*/ 	.byte	0x04, 0x17
        /*000a*/ 	.short	(.L_9 - .L_8)
.L_8:
        /*000c*/ 	.word	0x00000000
        /*0010*/ 	.short	0x0001
        /*0012*/ 	.short	0x0008
        /*0014*/ 	.byte	0x00, 0xf0, 0x11, 0x00


	//----- nvinfo : EIATTR_KPARAM_INFO
	.align		4
.L_9:
        /*0018*/ 	.byte	0x04, 0x17
        /*001a*/ 	.short	(.L_11 - .L_10)
.L_10:
        /*001c*/ 	.word	0x00000000
        /*0020*/ 	.short	0x0000
        /*0022*/ 	.short	0x0000
        /*0024*/ 	.byte	0x00, 0xf5, 0x21, 0x00


	//----- nvinfo : EIATTR_SPARSE_MMA_MASK
	.align		4
.L_11:
        /*0028*/ 	.byte	0x03, 0x50
        /*002a*/ 	.short	0x0000


	//----- nvinfo : EIATTR_MAXREG_COUNT
	.align		4
        /*002c*/ 	.byte	0x03, 0x1b
        /*002e*/ 	.short	0x00ff


	//----- nvinfo : EIATTR_MERCURY_ISA_VERSION
	.align		4
        /*0030*/ 	.byte	0x03, 0x5f
        /*0032*/ 	.short	0x0101


	//----- nvinfo : EIATTR_VRC_CTA_INIT_COUNT
	.align		4
        /*0034*/ 	.byte	0x02, 0x4a
	.zero		1
	.zero		1


	//----- nvinfo : EIATTR_EXIT_INSTR_OFFSETS
	.align		4
        /*0038*/ 	.byte	0x04, 0x1c
        /*003a*/ 	.short	(.L_13 - .L_12)


	//   ....[0]....
.L_12:
        /*003c*/ 	.word	0x00000070


	//   ....[1]....
        /*0040*/ 	.word	0x000000f0


	//----- nvinfo : EIATTR_CBANK_PARAM_SIZE
	.align		4
.L_13:
        /*0044*/ 	.byte	0x03, 0x19
        /*0046*/ 	.short	0x000c


	//----- nvinfo : EIATTR_PARAM_CBANK
	.align		4
        /*0048*/ 	.byte	0x04, 0x0a
        /*004a*/ 	.short	(.L_15 - .L_14)
	.align		4
.L_14:
        /*004c*/ 	.word	index@(.nv.constant0._Z11test_kernelPfi)
        /*0050*/ 	.short	0x0380
        /*0052*/ 	.short	0x000c


	//----- nvinfo : EIATTR_SW_WAR
	.align		4
.L_15:
        /*0054*/ 	.byte	0x04, 0x36
        /*0056*/ 	.short	(.L_17 - .L_16)
.L_16:
        /*0058*/ 	.word	0x00000008
.L_17:


//--------------------- .nv.callgraph             --------------------------
	.section	.nv.callgraph,"",@"SHT_CUDA_CALLGRAPH"
	.align	4
	.sectionentsize	8
	.align		4
        /*0000*/ 	.word	0x00000000
	.align		4
        /*0004*/ 	.word	0xffffffff
	.align		4
        /*0008*/ 	.word	0x00000000
	.align		4
        /*000c*/ 	.word	0xfffffffe
	.align		4
        /*0010*/ 	.word	0x00000000
	.align		4
        /*0014*/ 	.word	0xfffffffd
	.align		4
        /*0018*/ 	.word	0x00000000
	.align		4
        /*001c*/ 	.word	0xfffffffc


//--------------------- .text._Z11test_kernelPfi  --------------------------
	.section	.text._Z11test_kernelPfi,"ax",@progbits
	.align	128
        .global         _Z11test_kernelPfi
        .type           _Z11test_kernelPfi,@function
        .size           _Z11test_kernelPfi,(.L_x_1 - _Z11test_kernelPfi)
        .other          _Z11test_kernelPfi,@"STO_CUDA_ENTRY STV_DEFAULT"
_Z11test_kernelPfi:
.text._Z11test_kernelPfi:
[----:B------:R-:W-:Y:S01]  /*0000*/  LDC R1, c[0x0][0x37c] ;  /* 0x0000df00ff017b82 */ /* 0x000fe20000000800 */
[----:B------:R-:W0:Y:S07]  /*0010*/  S2R R0, SR_TID.X ;  /* 0x0000000000007919 */ /* 0x000e2e0000002100 */
[----:B------:R-:W0:Y:S01]  /*0020*/  S2UR UR4, SR_CTAID.X ;  /* 0x00000000000479c3 */ /* 0x000e220000002500 */
[----:B------:R-:W1:Y:S07]  /*0030*/  LDCU UR5, c[0x0][0x388] ;  /* 0x00007100ff0577ac */ /* 0x000e6e0008000800 */
[----:B------:R-:W0:Y:S02]  /*0040*/  LDC R5, c[0x0][0x360] ;  /* 0x0000d800ff057b82 */ /* 0x000e240000000800 */
[----:B0-----:R-:W-:-:S05]  /*0050*/  IMAD R5, R5, UR4, R0 ;  /* 0x0000000405057c24 */ /* 0x001fca000f8e0200 */
[----:B-1----:R-:W-:-:S13]  /*0060*/  ISETP.GE.AND P0, PT, R5, UR5, PT ;  /* 0x0000000505007c0c */ /* 0x002fda000bf06270 */
[----:B------:R-:W-:Y:S05]  /*0070*/  @P0 EXIT ;  /* 0x000000000000094d */ /* 0x000fea0003800000 */
[----:B------:R-:W0:Y:S01]  /*0080*/  LDC.64 R2, c[0x0][0x380] ;  /* 0x0000e000ff027b82 */ /* 0x000e220000000a00 */
[----:B------:R-:W1:Y:S01]  /*0090*/  LDCU.64 UR4, c[0x0][0x358] ;  /* 0x00006b00ff0477ac */ /* 0x000e620008000a00 */
[----:B0-----:R-:W-:-:S05]  /*00a0*/  IMAD.WIDE R2, R5, 0x4, R2 ;  /* 0x0000000405027825 */ /* 0x001fca00078e0202 */
[----:B-1----:R-:W2:Y:S01]  /*00b0*/  LDG.E R0, desc[UR4][R2.64] ;  /* 0x0000000402007981 */ /* 0x002ea2000c1e1900 */
[----:B------:R-:W-:-:S05]  /*00c0*/  HFMA2 R5, -RZ, RZ, 2, 0 ;  /* 0x40000000ff057431 */ /* 0x000fca00000001ff */
[----:B--2---:R-:W-:-:S05]  /*00d0*/  FFMA R5, R0, R5, 1 ;  /* 0x3f80000000057423 */ /* 0x004fca0000000005 */
[----:B------:R-:W-:Y:S01]  /*00e0*/  STG.E desc[UR4][R2.64], R5 ;  /* 0x0000000502007986 */ /* 0x000fe2000c101904 */
[----:B------:R-:W-:Y:S05]  /*00f0*/  EXIT ;  /* 0x000000000000794d */ /* 0x000fea0003800000 */
.L_x_0:
[----:B------:R-:W-:-:S00]  /*0100*/  BRA `(.L_x_0) ;  /* 0xfffffffc00fc7947 */ /* 0x000fc0000383ffff */
[----:B------:R-:W-:-:S00]  /*0110*/  NOP ;  /* 0x0000000000007918 */ /* 0x000fc00000000000 */
        /* <DEDUP_REMOVED lines=14> */
.L_x_1:


//--------------------- .nv.shared.reserved.0     --------------------------
	.section	.nv.shared.reserved.0,"aw",@nobits
	.weak		__nv_reservedSMEM_offset_0_alias
	.size		__nv_reservedSMEM_offset_0_alias, 0, 64
	.other		__nv_reservedSMEM_offset_0_alias,@"STO_CUDA_RESERVED_SHARED STV_DEFAULT"
__nv_reservedSMEM_offset_0_alias:
	.zero		0
	.zero		64


//--------------------- .nv.constant0._Z11test_kernelPfi --------------------------
	.section	.nv.constant0._Z11test_kernelPfi,"a",@progbits
	.sectionflags	@""
	.align	4
.nv.constant0._Z11test_kernelPfi:
	.zero		908


//--------------------- SYMBOLS --------------------------

	.type		.nv.reservedSmem.offset0,@object
	.size		.nv.reservedSmem.offset0,0x4
